//
// Generated by NVIDIA NVVM Compiler
//
// Compiler Build ID: CL-36424714
// Cuda compilation tools, release 13.0, V13.0.88
// Based on NVVM 20.0.0
//

.version 9.0
.target sm_100
.address_size 64

	// .globl	_Z14NBC_addKernel1PKiPi
// _ZZ14NBC_addKernel1PKiPiE5cache has been demoted
// _ZZ14NBC_addKernel2PKiPiE5cache has been demoted
// _ZZ12BC_addKernelPKiPiE5cache has been demoted

.visible .entry _Z14NBC_addKernel1PKiPi(
	.param .u64 .ptr .align 1 _Z14NBC_addKernel1PKiPi_param_0,
	.param .u64 .ptr .align 1 _Z14NBC_addKernel1PKiPi_param_1
)
{
	.reg .pred 	%p<5>;
	.reg .b32 	%r<21>;
	.reg .b64 	%rd<9>;
	// demoted variable
	.shared .align 4 .b8 _ZZ14NBC_addKernel1PKiPiE5cache[1024];
	ld.param.u64 	%rd2, [_Z14NBC_addKernel1PKiPi_param_0];
	ld.param.u64 	%rd1, [_Z14NBC_addKernel1PKiPi_param_1];
	cvta.to.global.u64 	%rd3, %rd2;
	mov.u32 	%r1, %ctaid.x;
	mov.u32 	%r2, %ntid.x;
	mov.u32 	%r3, %tid.x;
	mad.lo.s32 	%r4, %r1, %r2, %r3;
	mul.wide.s32 	%rd4, %r4, 4;
	add.s64 	%rd5, %rd3, %rd4;
	ld.global.u32 	%r8, [%rd5];
	shl.b32 	%r9, %r3, 2;
	mov.u32 	%r10, _ZZ14NBC_addKernel1PKiPiE5cache;
	add.s32 	%r5, %r10, %r9;
	st.shared.u32 	[%r5], %r8;
	bar.sync 	0;
	setp.lt.u32 	%p1, %r2, 2;
	@%p1 bra 	$L__BB0_5;
	mov.b32 	%r20, 1;
$L__BB0_2:
	shl.b32 	%r7, %r20, 1;
	add.s32 	%r12, %r7, -1;
	and.b32  	%r13, %r12, %r4;
	setp.ne.s32 	%p2, %r13, 0;
	@%p2 bra 	$L__BB0_4;
	shl.b32 	%r14, %r20, 2;
	add.s32 	%r15, %r5, %r14;
	ld.shared.u32 	%r16, [%r15];
	ld.shared.u32 	%r17, [%r5];
	add.s32 	%r18, %r17, %r16;
	st.shared.u32 	[%r5], %r18;
$L__BB0_4:
	bar.sync 	0;
	setp.lt.u32 	%p3, %r7, %r2;
	mov.u32 	%r20, %r7;
	@%p3 bra 	$L__BB0_2;
$L__BB0_5:
	setp.ne.s32 	%p4, %r3, 0;
	@%p4 bra 	$L__BB0_7;
	ld.shared.u32 	%r19, [_ZZ14NBC_addKernel1PKiPiE5cache];
	cvta.to.global.u64 	%rd6, %rd1;
	mul.wide.u32 	%rd7, %r1, 4;
	add.s64 	%rd8, %rd6, %rd7;
	st.global.u32 	[%rd8], %r19;
$L__BB0_7:
	ret;

}
	// .globl	_Z14NBC_addKernel2PKiPi
.visible .entry _Z14NBC_addKernel2PKiPi(
	.param .u64 .ptr .align 1 _Z14NBC_addKernel2PKiPi_param_0,
	.param .u64 .ptr .align 1 _Z14NBC_addKernel2PKiPi_param_1
)
{
	.reg .pred 	%p<5>;
	.reg .b32 	%r<18>;
	.reg .b64 	%rd<9>;
	// demoted variable
	.shared .align 4 .b8 _ZZ14NBC_addKernel2PKiPiE5cache[1024];
	ld.param.u64 	%rd2, [_Z14NBC_addKernel2PKiPi_param_0];
	ld.param.u64 	%rd1, [_Z14NBC_addKernel2PKiPi_param_1];
	cvta.to.global.u64 	%rd3, %rd2;
	mov.u32 	%r1, %ctaid.x;
	mov.u32 	%r17, %ntid.x;
	mov.u32 	%r3, %tid.x;
	mad.lo.s32 	%r7, %r1, %r17, %r3;
	mul.wide.s32 	%rd4, %r7, 4;
	add.s64 	%rd5, %rd3, %rd4;
	ld.global.u32 	%r8, [%rd5];
	shl.b32 	%r9, %r3, 2;
	mov.u32 	%r10, _ZZ14NBC_addKernel2PKiPiE5cache;
	add.s32 	%r4, %r10, %r9;
	st.shared.u32 	[%r4], %r8;
	bar.sync 	0;
	setp.lt.u32 	%p1, %r17, 2;
	@%p1 bra 	$L__BB1_4;
$L__BB1_1:
	shr.u32 	%r6, %r17, 1;
	setp.ge.u32 	%p2, %r3, %r6;
	@%p2 bra 	$L__BB1_3;
	shl.b32 	%r11, %r6, 2;
	add.s32 	%r12, %r4, %r11;
	ld.shared.u32 	%r13, [%r12];
	ld.shared.u32 	%r14, [%r4];
	add.s32 	%r15, %r14, %r13;
	st.shared.u32 	[%r4], %r15;
$L__BB1_3:
	bar.sync 	0;
	setp.gt.u32 	%p3, %r17, 3;
	mov.u32 	%r17, %r6;
	@%p3 bra 	$L__BB1_1;
$L__BB1_4:
	setp.ne.s32 	%p4, %r3, 0;
	@%p4 bra 	$L__BB1_6;
	ld.shared.u32 	%r16, [_ZZ14NBC_addKernel2PKiPiE5cache];
	cvta.to.global.u64 	%rd6, %rd1;
	mul.wide.u32 	%rd7, %r1, 4;
	add.s64 	%rd8, %rd6, %rd7;
	st.global.u32 	[%rd8], %r16;
$L__BB1_6:
	ret;

}
	// .globl	_Z12BC_addKernelPKiPi
.visible .entry _Z12BC_addKernelPKiPi(
	.param .u64 .ptr .align 1 _Z12BC_addKernelPKiPi_param_0,
	.param .u64 .ptr .align 1 _Z12BC_addKernelPKiPi_param_1
)
{
	.reg .pred 	%p<5>;
	.reg .b32 	%r<24>;
	.reg .b64 	%rd<9>;
	// demoted variable
	.shared .align 4 .b8 _ZZ12BC_addKernelPKiPiE5cache[1024];
	ld.param.u64 	%rd2, [_Z12BC_addKernelPKiPi_param_0];
	ld.param.u64 	%rd1, [_Z12BC_addKernelPKiPi_param_1];
	cvta.to.global.u64 	%rd3, %rd2;
	mov.u32 	%r1, %ctaid.x;
	mov.u32 	%r2, %ntid.x;
	mov.u32 	%r3, %tid.x;
	mad.lo.s32 	%r7, %r1, %r2, %r3;
	mul.wide.s32 	%rd4, %r7, 4;
	add.s64 	%rd5, %rd3, %rd4;
	ld.global.u32 	%r8, [%rd5];
	shl.b32 	%r9, %r3, 2;
	mov.u32 	%r10, _ZZ12BC_addKernelPKiPiE5cache;
	add.s32 	%r11, %r10, %r9;
	st.shared.u32 	[%r11], %r8;
	bar.sync 	0;
	setp.lt.u32 	%p1, %r2, 2;
	@%p1 bra 	$L__BB2_5;
	mov.b32 	%r23, 1;
$L__BB2_2:
	shl.b32 	%r5, %r23, 1;
	mul.lo.s32 	%r6, %r5, %r3;
	setp.ge.u32 	%p2, %r6, %r2;
	@%p2 bra 	$L__BB2_4;
	add.s32 	%r13, %r6, %r23;
	shl.b32 	%r14, %r13, 2;
	add.s32 	%r16, %r10, %r14;
	ld.shared.u32 	%r17, [%r16];
	shl.b32 	%r18, %r6, 2;
	add.s32 	%r19, %r10, %r18;
	ld.shared.u32 	%r20, [%r19];
	add.s32 	%r21, %r20, %r17;
	st.shared.u32 	[%r19], %r21;
$L__BB2_4:
	bar.sync 	0;
	setp.lt.u32 	%p3, %r5, %r2;
	mov.u32 	%r23, %r5;
	@%p3 bra 	$L__BB2_2;
$L__BB2_5:
	setp.ne.s32 	%p4, %r3, 0;
	@%p4 bra 	$L__BB2_7;
	ld.shared.u32 	%r22, [_ZZ12BC_addKernelPKiPiE5cache];
	cvta.to.global.u64 	%rd6, %rd1;
	mul.wide.u32 	%rd7, %r1, 4;
	add.s64 	%rd8, %rd6, %rd7;
	st.global.u32 	[%rd8], %r22;
$L__BB2_7:
	ret;

}


// ===== COMPILED SASS (sm_100) =====

	.target	sm_100

	.elftype	@"ET_EXEC"


//--------------------- .note.nv.tkinfo           --------------------------
	.section	.note.nv.tkinfo,"",@"SHT_NOTE"
	.sectionflags	@"SHF_NOTE_NV_TKINFO"
	.tkinfo
        /*0018*/ 	.word	0x00000002
        /*0030*/ 	.string	""
        /*0030*/ 	.string	"ptxas"
        /*0030*/ 	.string	"Cuda compilation tools, release 13.0, V13.0.88"
        /*0030*/ 	.string	"Build cuda_13.0.r13.0/compiler.36424714_0"
        /*0030*/ 	.string	"-arch sm_100 -m 64 "



//--------------------- .note.nv.cuinfo           --------------------------
	.section	.note.nv.cuinfo,"",@"SHT_NOTE"
	.sectionflags	@"SHF_NOTE_NV_CUINFO"
        /*0018*/ 	.short	0x0002
        /*001a*/ 	.short	0x0064
        /*001c*/ 	.short	0x0082
	.zero		2


//--------------------- .nv.info                  --------------------------
	.section	.nv.info,"",@"SHT_CUDA_INFO"
	.align	4


	//----- nvinfo : EIATTR_REGCOUNT
	.align		4
        /*0000*/ 	.byte	0x04, 0x2f
        /*0002*/ 	.short	(.L_1 - .L_0)
	.align		4
.L_0:
        /*0004*/ 	.word	index@(_Z14NBC_addKernel1PKiPi)
        /*0008*/ 	.word	0x0000000c


	//----- nvinfo : EIATTR_FRAME_SIZE
	.align		4
.L_1:
        /*000c*/ 	.byte	0x04, 0x11
        /*000e*/ 	.short	(.L_3 - .L_2)
	.align		4
.L_2:
        /*0010*/ 	.word	index@(_Z14NBC_addKernel1PKiPi)
        /*0014*/ 	.word	0x00000000


	//----- nvinfo : EIATTR_REGCOUNT
	.align		4
.L_3:
        /*0018*/ 	.byte	0x04, 0x2f
        /*001a*/ 	.short	(.L_5 - .L_4)
	.align		4
.L_4:
        /*001c*/ 	.word	index@(_Z14NBC_addKernel2PKiPi)
        /*0020*/ 	.word	0x0000000b


	//----- nvinfo : EIATTR_FRAME_SIZE
	.align		4
.L_5:
        /*0024*/ 	.byte	0x04, 0x11
        /*0026*/ 	.short	(.L_7 - .L_6)
	.align		4
.L_6:
        /*0028*/ 	.word	index@(_Z14NBC_addKernel2PKiPi)
        /*002c*/ 	.word	0x00000000


	//----- nvinfo : EIATTR_REGCOUNT
	.align		4
.L_7:
        /*0030*/ 	.byte	0x04, 0x2f
        /*0032*/ 	.short	(.L_9 - .L_8)
	.align		4
.L_8:
        /*0034*/ 	.word	index@(_Z12BC_addKernelPKiPi)
        /*0038*/ 	.word	0x0000000a


	//----- nvinfo : EIATTR_FRAME_SIZE
	.align		4
.L_9:
        /*003c*/ 	.byte	0x04, 0x11
        /*003e*/ 	.short	(.L_11 - .L_10)
	.align		4
.L_10:
        /*0040*/ 	.word	index@(_Z12BC_addKernelPKiPi)
        /*0044*/ 	.word	0x00000000


	//----- nvinfo : EIATTR_MIN_STACK_SIZE
	.align		4
.L_11:
        /*0048*/ 	.byte	0x04, 0x12
        /*004a*/ 	.short	(.L_13 - .L_12)
	.align		4
.L_12:
        /*004c*/ 	.word	index@(_Z12BC_addKernelPKiPi)
        /*0050*/ 	.word	0x00000000


	//----- nvinfo : EIATTR_MIN_STACK_SIZE
	.align		4
.L_13:
        /*0054*/ 	.byte	0x04, 0x12
        /*0056*/ 	.short	(.L_15 - .L_14)
	.align		4
.L_14:
        /*0058*/ 	.word	index@(_Z14NBC_addKernel2PKiPi)
        /*005c*/ 	.word	0x00000000


	//----- nvinfo : EIATTR_MIN_STACK_SIZE
	.align		4
.L_15:
        /*0060*/ 	.byte	0x04, 0x12
        /*0062*/ 	.short	(.L_17 - .L_16)
	.align		4
.L_16:
        /*0064*/ 	.word	index@(_Z14NBC_addKernel1PKiPi)
        /*0068*/ 	.word	0x00000000
.L_17:


//--------------------- .nv.compat                --------------------------
	.section	.nv.compat,"",@"SHT_CUDA_COMPAT_INFO"
	.align	4
        /*0000*/ 	.byte	0x02, 0x09, 0x00, 0x00, 0x02, 0x02, 0x01, 0x00, 0x02, 0x05, 0x05, 0x00, 0x03, 0x07, 0x01, 0x01
        /*0010*/ 	.byte	0x02, 0x03, 0x00, 0x00, 0x02, 0x06, 0x01, 0x00, 0x04, 0x0b, 0x08, 0x00, 0x09, 0x00, 0x00, 0x00
        /*0020*/ 	.byte	0x00, 0x00, 0x00, 0x00


//--------------------- .nv.info._Z12BC_addKernelPKiPi --------------------------
	.section	.nv.info._Z12BC_addKernelPKiPi,"",@"SHT_CUDA_INFO"
	.sectionflags	@""
	.align	4


	//----- nvinfo : EIATTR_CUDA_API_VERSION
	.align		4
        /*0000*/ 	.byte	0x04, 0x37
        /*0002*/ 	.short	(.L_19 - .L_18)
.L_18:
        /*0004*/ 	.word	0x00000082


	//----- nvinfo : EIATTR_KPARAM_INFO
	.align		4
.L_19:
        /*0008*/ 	.byte	0x04, 0x17
        /*000a*/ 	.short	(.L_21 - .L_20)
.L_20:
        /*000c*/ 	.word	0x00000000
        /*0010*/ 	.short	0x0001
        /*0012*/ 	.short	0x0008
        /*0014*/ 	.byte	0x00, 0xf5, 0x21, 0x00


	//----- nvinfo : EIATTR_KPARAM_INFO
	.align		4
.L_21:
        /*0018*/ 	.byte	0x04, 0x17
        /*001a*/ 	.short	(.L_23 - .L_22)
.L_22:
        /*001c*/ 	.word	0x00000000
        /*0020*/ 	.short	0x0000
        /*0022*/ 	.short	0x0000
        /*0024*/ 	.byte	0x00, 0xf5, 0x21, 0x00


	//----- nvinfo : EIATTR_SPARSE_MMA_MASK
	.align		4
.L_23:
        /*0028*/ 	.byte	0x03, 0x50
        /*002a*/ 	.short	0x0000


	//----- nvinfo : EIATTR_MAXREG_COUNT
	.align		4
        /*002c*/ 	.byte	0x03, 0x1b
        /*002e*/ 	.short	0x00ff


	//----- nvinfo : EIATTR_NUM_BARRIERS
	.align		4
        /*0030*/ 	.byte	0x02, 0x4c
        /*0032*/ 	.byte	0x01
	.zero		1


	//----- nvinfo : EIATTR_MERCURY_ISA_VERSION
	.align		4
        /*0034*/ 	.byte	0x03, 0x5f
        /*0036*/ 	.short	0x0101


	//----- nvinfo : EIATTR_VRC_CTA_INIT_COUNT
	.align		4
        /*0038*/ 	.byte	0x02, 0x4a
	.zero		1
	.zero		1


	//----- nvinfo : EIATTR_EXIT_INSTR_OFFSETS
	.align		4
        /*003c*/ 	.byte	0x04, 0x1c
        /*003e*/ 	.short	(.L_25 - .L_24)


	//   ....[0]....
.L_24:
        /*0040*/ 	.word	0x00000210


	//   ....[1]....
        /*0044*/ 	.word	0x00000290


	//----- nvinfo : EIATTR_CBANK_PARAM_SIZE
	.align		4
.L_25:
        /*0048*/ 	.byte	0x03, 0x19
        /*004a*/ 	.short	0x0010


	//----- nvinfo : EIATTR_PARAM_CBANK
	.align		4
        /*004c*/ 	.byte	0x04, 0x0a
        /*004e*/ 	.short	(.L_27 - .L_26)
	.align		4
.L_26:
        /*0050*/ 	.word	index@(.nv.constant0._Z12BC_addKernelPKiPi)
        /*0054*/ 	.short	0x0380
        /*0056*/ 	.short	0x0010


	//----- nvinfo : EIATTR_SW_WAR
	.align		4
.L_27:
        /*0058*/ 	.byte	0x04, 0x36
        /*005a*/ 	.short	(.L_29 - .L_28)
.L_28:
        /*005c*/ 	.word	0x00000008
.L_29:


//--------------------- .nv.info._Z14NBC_addKernel2PKiPi --------------------------
	.section	.nv.info._Z14NBC_addKernel2PKiPi,"",@"SHT_CUDA_INFO"
	.sectionflags	@""
	.align	4


	//----- nvinfo : EIATTR_CUDA_API_VERSION
	.align		4
        /*0000*/ 	.byte	0x04, 0x37
        /*0002*/ 	.short	(.L_31 - .L_30)
.L_30:
        /*0004*/ 	.word	0x00000082


	//----- nvinfo : EIATTR_KPARAM_INFO
	.align		4
.L_31:
        /*0008*/ 	.byte	0x04, 0x17
        /*000a*/ 	.short	(.L_33 - .L_32)
.L_32:
        /*000c*/ 	.word	0x00000000
        /*0010*/ 	.short	0x0001
        /*0012*/ 	.short	0x0008
        /*0014*/ 	.byte	0x00, 0xf5, 0x21, 0x00


	//----- nvinfo : EIATTR_KPARAM_INFO
	.align		4
.L_33:
        /*0018*/ 	.byte	0x04, 0x17
        /*001a*/ 	.short	(.L_35 - .L_34)
.L_34:
        /*001c*/ 	.word	0x00000000
        /*0020*/ 	.short	0x0000
        /*0022*/ 	.short	0x0000
        /*0024*/ 	.byte	0x00, 0xf5, 0x21, 0x00


	//----- nvinfo : EIATTR_SPARSE_MMA_MASK
	.align		4
.L_35:
        /*0028*/ 	.byte	0x03, 0x50
        /*002a*/ 	.short	0x0000


	//----- nvinfo : EIATTR_MAXREG_COUNT
	.align		4
        /*002c*/ 	.byte	0x03, 0x1b
        /*002e*/ 	.short	0x00ff


	//----- nvinfo : EIATTR_NUM_BARRIERS
	.align		4
        /*0030*/ 	.byte	0x02, 0x4c
        /*0032*/ 	.byte	0x01
	.zero		1


	//----- nvinfo : EIATTR_MERCURY_ISA_VERSION
	.align		4
        /*0034*/ 	.byte	0x03, 0x5f
        /*0036*/ 	.short	0x0101


	//----- nvinfo : EIATTR_VRC_CTA_INIT_COUNT
	.align		4
        /*0038*/ 	.byte	0x02, 0x4a
	.zero		1
	.zero		1


	//----- nvinfo : EIATTR_EXIT_INSTR_OFFSETS
	.align		4
        /*003c*/ 	.byte	0x04, 0x1c
        /*003e*/ 	.short	(.L_37 - .L_36)


	//   ....[0]....
.L_36:
        /*0040*/ 	.word	0x000001e0


	//   ....[1]....
        /*0044*/ 	.word	0x00000260


	//----- nvinfo : EIATTR_CBANK_PARAM_SIZE
	.align		4
.L_37:
        /*0048*/ 	.byte	0x03, 0x19
        /*004a*/ 	.short	0x0010


	//----- nvinfo : EIATTR_PARAM_CBANK
	.align		4
        /*004c*/ 	.byte	0x04, 0x0a
        /*004e*/ 	.short	(.L_39 - .L_38)
	.align		4
.L_38:
        /*0050*/ 	.word	index@(.nv.constant0._Z14NBC_addKernel2PKiPi)
        /*0054*/ 	.short	0x0380
        /*0056*/ 	.short	0x0010


	//----- nvinfo : EIATTR_SW_WAR
	.align		4
.L_39:
        /*0058*/ 	.byte	0x04, 0x36
        /*005a*/ 	.short	(.L_41 - .L_40)
.L_40:
        /*005c*/ 	.word	0x00000008
.L_41:


//--------------------- .nv.info._Z14NBC_addKernel1PKiPi --------------------------
	.section	.nv.info._Z14NBC_addKernel1PKiPi,"",@"SHT_CUDA_INFO"
	.sectionflags	@""
	.align	4


	//----- nvinfo : EIATTR_CUDA_API_VERSION
	.align		4
        /*0000*/ 	.byte	0x04, 0x37
        /*0002*/ 	.short	(.L_43 - .L_42)
.L_42:
        /*0004*/ 	.word	0x00000082


	//----- nvinfo : EIATTR_KPARAM_INFO
	.align		4
.L_43:
        /*0008*/ 	.byte	0x04, 0x17
        /*000a*/ 	.short	(.L_45 - .L_44)
.L_44:
        /*000c*/ 	.word	0x00000000
        /*0010*/ 	.short	0x0001
        /*0012*/ 	.short	0x0008
        /*0014*/ 	.byte	0x00, 0xf5, 0x21, 0x00


	//----- nvinfo : EIATTR_KPARAM_INFO
	.align		4
.L_45:
        /*0018*/ 	.byte	0x04, 0x17
        /*001a*/ 	.short	(.L_47 - .L_46)
.L_46:
        /*001c*/ 	.word	0x00000000
        /*0020*/ 	.short	0x0000
        /*0022*/ 	.short	0x0000
        /*0024*/ 	.byte	0x00, 0xf5, 0x21, 0x00


	//----- nvinfo : EIATTR_SPARSE_MMA_MASK
	.align		4
.L_47:
        /*0028*/ 	.byte	0x03, 0x50
        /*002a*/ 	.short	0x0000


	//----- nvinfo : EIATTR_MAXREG_COUNT
	.align		4
        /*002c*/ 	.byte	0x03, 0x1b
        /*002e*/ 	.short	0x00ff


	//----- nvinfo : EIATTR_NUM_BARRIERS
	.align		4
        /*0030*/ 	.byte	0x02, 0x4c
        /*0032*/ 	.byte	0x01
	.zero		1


	//----- nvinfo : EIATTR_MERCURY_ISA_VERSION
	.align		4
        /*0034*/ 	.byte	0x03, 0x5f
        /*0036*/ 	.short	0x0101


	//----- nvinfo : EIATTR_VRC_CTA_INIT_COUNT
	.align		4
        /*0038*/ 	.byte	0x02, 0x4a
	.zero		1
	.zero		1


	//----- nvinfo : EIATTR_EXIT_INSTR_OFFSETS
	.align		4
        /*003c*/ 	.byte	0x04, 0x1c
        /*003e*/ 	.short	(.L_49 - .L_48)


	//   ....[0]....
.L_48:
        /*0040*/ 	.word	0x000001f0


	//   ....[1]....
        /*0044*/ 	.word	0x00000270


	//----- nvinfo : EIATTR_CBANK_PARAM_SIZE
	.align		4
.L_49:
        /*0048*/ 	.byte	0x03, 0x19
        /*004a*/ 	.short	0x0010


	//----- nvinfo : EIATTR_PARAM_CBANK
	.align		4
        /*004c*/ 	.byte	0x04, 0x0a
        /*004e*/ 	.short	(.L_51 - .L_50)
	.align		4
.L_50:
        /*0050*/ 	.word	index@(.nv.constant0._Z14NBC_addKernel1PKiPi)
        /*0054*/ 	.short	0x0380
        /*0056*/ 	.short	0x0010


	//----- nvinfo : EIATTR_SW_WAR
	.align		4
.L_51:
        /*0058*/ 	.byte	0x04, 0x36
        /*005a*/ 	.short	(.L_53 - .L_52)
.L_52:
        /*005c*/ 	.word	0x00000008
.L_53:


//--------------------- .nv.callgraph             --------------------------
	.section	.nv.callgraph,"",@"SHT_CUDA_CALLGRAPH"
	.align	4
	.sectionentsize	8
	.align		4
        /*0000*/ 	.word	0x00000000
	.align		4
        /*0004*/ 	.word	0xffffffff
	.align		4
        /*0008*/ 	.word	0x00000000
	.align		4
        /*000c*/ 	.word	0xfffffffe
	.align		4
        /*0010*/ 	.word	0x00000000
	.align		4
        /*0014*/ 	.word	0xfffffffd
	.align		4
        /*0018*/ 	.word	0x00000000
	.align		4
        /*001c*/ 	.word	0xfffffffc


//--------------------- .text._Z12BC_addKernelPKiPi --------------------------
	.section	.text._Z12BC_addKernelPKiPi,"ax",@progbits
	.align	128
        .global         _Z12BC_addKernelPKiPi
        .type           _Z12BC_addKernelPKiPi,@function
        .size           _Z12BC_addKernelPKiPi,(.L_x_9 - _Z12BC_addKernelPKiPi)
        .other          _Z12BC_addKernelPKiPi,@"STO_CUDA_ENTRY STV_DEFAULT"
_Z12BC_addKernelPKiPi:
.text._Z12BC_addKernelPKiPi:
[----:B------:R-:W-:Y:S01]  /*0000*/  LDC R1, c[0x0][0x37c] ;  /* 0x0000df00ff017b82 */ /* 0x000fe20000000800 */
[----:B------:R-:W0:Y:S07]  /*0010*/  S2R R7, SR_CTAID.X ;  /* 0x0000000000077919 */ /* 0x000e2e0000002500 */
[----:B------:R-:W1:Y:S01]  /*0020*/  LDC.64 R2, c[0x0][0x380] ;  /* 0x0000e000ff027b82 */ /* 0x000e620000000a00 */
[----:B------:R-:W0:Y:S01]  /*0030*/  LDCU UR7, c[0x0][0x360] ;  /* 0x00006c00ff0777ac */ /* 0x000e220008000800 */
[----:B------:R-:W0:Y:S01]  /*0040*/  S2R R4, SR_TID.X ;  /* 0x0000000000047919 */ /* 0x000e220000002100 */
[----:B------:R-:W2:Y:S01]  /*0050*/  LDCU.64 UR8, c[0x0][0x358] ;  /* 0x00006b00ff0877ac */ /* 0x000ea20008000a00 */
[----:B0-----:R-:W-:-:S04]  /*0060*/  IMAD R5, R7, UR7, R4 ;  /* 0x0000000707057c24 */ /* 0x001fc8000f8e0204 */
[----:B-1----:R-:W-:-:S06]  /*0070*/  IMAD.WIDE R2, R5, 0x4, R2 ;  /* 0x0000000405027825 */ /* 0x002fcc00078e0202 */
[----:B--2---:R-:W2:Y:S01]  /*0080*/  LDG.E R2, desc[UR8][R2.64] ;  /* 0x0000000802027981 */ /* 0x004ea2000c1e1900 */
[----:B------:R-:W0:Y:S01]  /*0090*/  S2UR UR5, SR_CgaCtaId ;  /* 0x00000000000579c3 */ /* 0x000e220000008800 */
[----:B------:R-:W-:Y:S01]  /*00a0*/  UMOV UR4, 0x400 ;  /* 0x0000040000047882 */ /* 0x000fe20000000000 */
[----:B------:R-:W-:Y:S01]  /*00b0*/  UISETP.GE.U32.AND UP0, UPT, UR7, 0x2, UPT ;  /* 0x000000020700788c */ /* 0x000fe2000bf06070 */
[----:B------:R-:W-:Y:S01]  /*00c0*/  ISETP.NE.AND P1, PT, R4, RZ, PT ;  /* 0x000000ff0400720c */ /* 0x000fe20003f25270 */
[----:B0-----:R-:W-:-:S06]  /*00d0*/  ULEA UR4, UR5, UR4, 0x18 ;  /* 0x0000000405047291 */ /* 0x001fcc000f8ec0ff */
[----:B------:R-:W-:-:S05]  /*00e0*/  LEA R5, R4, UR4, 0x2 ;  /* 0x0000000404057c11 */ /* 0x000fca000f8e10ff */
[----:B--2---:R0:W-:Y:S01]  /*00f0*/  STS [R5], R2 ;  /* 0x0000000205007388 */ /* 0x0041e20000000800 */
[----:B------:R-:W-:Y:S06]  /*0100*/  BAR.SYNC.DEFER_BLOCKING 0x0 ;  /* 0x0000000000007b1d */ /* 0x000fec0000010000 */
[----:B------:R-:W-:Y:S05]  /*0110*/  BRA.U !UP0, `(.L_x_0) ;  /* 0x00000001083c7547 */ /* 0x000fea000b800000 */
[----:B------:R-:W-:-:S05]  /*0120*/  UMOV UR5, 0x1 ;  /* 0x0000000100057882 */ /* 0x000fca0000000000 */
.L_x_1:
[----:B------:R-:W-:-:S04]  /*0130*/  USHF.L.U32 UR6, UR5, 0x1, URZ ;  /* 0x0000000105067899 */ /* 0x000fc800080006ff */
[----:B------:R-:W-:Y:S02]  /*0140*/  UISETP.GE.U32.AND UP0, UPT, UR6, UR7, UPT ;  /* 0x000000070600728c */ /* 0x000fe4000bf06070 */
[----:B01----:R-:W-:-:S05]  /*0150*/  IMAD R2, R4, UR6, RZ ;  /* 0x0000000604027c24 */ /* 0x003fca000f8e02ff */
[----:B------:R-:W-:-:S13]  /*0160*/  ISETP.GE.U32.AND P0, PT, R2, UR7, PT ;  /* 0x0000000702007c0c */ /* 0x000fda000bf06070 */
[C---:B------:R-:W-:Y:S01]  /*0170*/  @!P0 VIADD R0, R2.reuse, UR5 ;  /* 0x0000000502008c36 */ /* 0x040fe20008000000 */
[----:B------:R-:W-:Y:S01]  /*0180*/  @!P0 LEA R2, R2, UR4, 0x2 ;  /* 0x0000000402028c11 */ /* 0x000fe2000f8e10ff */
[----:B------:R-:W-:-:S03]  /*0190*/  UMOV UR5, UR6 ;  /* 0x0000000600057c82 */ /* 0x000fc60008000000 */
[----:B------:R-:W-:Y:S01]  /*01a0*/  @!P0 LEA R0, R0, UR4, 0x2 ;  /* 0x0000000400008c11 */ /* 0x000fe2000f8e10ff */
[----:B------:R-:W-:Y:S05]  /*01b0*/  @!P0 LDS R3, [R2] ;  /* 0x0000000002038984 */ /* 0x000fea0000000800 */
[----:B------:R-:W0:Y:S02]  /*01c0*/  @!P0 LDS R0, [R0] ;  /* 0x0000000000008984 */ /* 0x000e240000000800 */
[----:B0-----:R-:W-:-:S05]  /*01d0*/  @!P0 IADD3 R3, PT, PT, R0, R3, RZ ;  /* 0x0000000300038210 */ /* 0x001fca0007ffe0ff */
[----:B------:R1:W-:Y:S01]  /*01e0*/  @!P0 STS [R2], R3 ;  /* 0x0000000302008388 */ /* 0x0003e20000000800 */
[----:B------:R-:W-:Y:S06]  /*01f0*/  BAR.SYNC.DEFER_BLOCKING 0x0 ;  /* 0x0000000000007b1d */ /* 0x000fec0000010000 */
[----:B------:R-:W-:Y:S05]  /*0200*/  BRA.U !UP0, `(.L_x_1) ;  /* 0xfffffffd08c87547 */ /* 0x000fea000b83ffff */
.L_x_0:
[----:B------:R-:W-:Y:S05]  /*0210*/  @P1 EXIT ;  /* 0x000000000000194d */ /* 0x000fea0003800000 */
[----:B------:R-:W2:Y:S01]  /*0220*/  S2UR UR5, SR_CgaCtaId ;  /* 0x00000000000579c3 */ /* 0x000ea20000008800 */
[----:B------:R-:W-:-:S07]  /*0230*/  UMOV UR4, 0x400 ;  /* 0x0000040000047882 */ /* 0x000fce0000000000 */
[----:B01----:R-:W0:Y:S01]  /*0240*/  LDC.64 R2, c[0x0][0x388] ;  /* 0x0000e200ff027b82 */ /* 0x003e220000000a00 */
[----:B--2---:R-:W-:Y:S01]  /*0250*/  ULEA UR4, UR5, UR4, 0x18 ;  /* 0x0000000405047291 */ /* 0x004fe2000f8ec0ff */
[----:B0-----:R-:W-:-:S08]  /*0260*/  IMAD.WIDE.U32 R2, R7, 0x4, R2 ;  /* 0x0000000407027825 */ /* 0x001fd000078e0002 */
[----:B------:R-:W0:Y:S04]  /*0270*/  LDS R5, [UR4] ;  /* 0x00000004ff057984 */ /* 0x000e280008000800 */
[----:B0-----:R-:W-:Y:S01]  /*0280*/  STG.E desc[UR8][R2.64], R5 ;  /* 0x0000000502007986 */ /* 0x001fe2000c101908 */
[----:B------:R-:W-:Y:S05]  /*0290*/  EXIT ;  /* 0x000000000000794d */ /* 0x000fea0003800000 */
.L_x_2:
[----:B------:R-:W-:-:S00]  /*02a0*/  BRA `(.L_x_2) ;  /* 0xfffffffc00fc7947 */ /* 0x000fc0000383ffff */
[----:B------:R-:W-:-:S00]  /*02b0*/  NOP ;  /* 0x0000000000007918 */ /* 0x000fc00000000000 */
        /* <DEDUP_REMOVED lines=12> */
.L_x_9:


//--------------------- .text._Z14NBC_addKernel2PKiPi --------------------------
	.section	.text._Z14NBC_addKernel2PKiPi,"ax",@progbits
	.align	128
        .global         _Z14NBC_addKernel2PKiPi
        .type           _Z14NBC_addKernel2PKiPi,@function
        .size           _Z14NBC_addKernel2PKiPi,(.L_x_10 - _Z14NBC_addKernel2PKiPi)
        .other          _Z14NBC_addKernel2PKiPi,@"STO_CUDA_ENTRY STV_DEFAULT"
_Z14NBC_addKernel2PKiPi:
.text._Z14NBC_addKernel2PKiPi:
        /* <DEDUP_REMOVED lines=18> */
[----:B------:R-:W-:-:S07]  /*0120*/  IMAD.U32 R0, RZ, RZ, UR8 ;  /* 0x00000008ff007e24 */ /* 0x000fce000f8e00ff */
.L_x_4:
[----:B------:R-:W-:-:S04]  /*0130*/  SHF.R.U32.HI R8, RZ, 0x1, R0 ;  /* 0x00000001ff087819 */ /* 0x000fc80000011600 */
[----:B------:R-:W-:-:S13]  /*0140*/  ISETP.GE.U32.AND P1, PT, R6, R8, PT ;  /* 0x000000080600720c */ /* 0x000fda0003f26070 */
[----:B0-----:R-:W-:Y:S01]  /*0150*/  @!P1 IMAD R2, R8, 0x4, R5 ;  /* 0x0000000408029824 */ /* 0x001fe200078e0205 */
[----:B------:R-:W-:Y:S05]  /*0160*/  @!P1 LDS R3, [R5] ;  /* 0x0000000005039984 */ /* 0x000fea0000000800 */
[----:B------:R-:W0:Y:S02]  /*0170*/  @!P1 LDS R2, [R2] ;  /* 0x0000000002029984 */ /* 0x000e240000000800 */
[----:B0-----:R-:W-:-:S05]  /*0180*/  @!P1 IADD3 R4, PT, PT, R2, R3, RZ ;  /* 0x0000000302049210 */ /* 0x001fca0007ffe0ff */
[----:B------:R1:W-:Y:S01]  /*0190*/  @!P1 STS [R5], R4 ;  /* 0x0000000405009388 */ /* 0x0003e20000000800 */
[----:B------:R-:W-:Y:S01]  /*01a0*/  BAR.SYNC.DEFER_BLOCKING 0x0 ;  /* 0x0000000000007b1d */ /* 0x000fe20000010000 */
[----:B------:R-:W-:Y:S01]  /*01b0*/  ISETP.GT.U32.AND P1, PT, R0, 0x3, PT ;  /* 0x000000030000780c */ /* 0x000fe20003f24070 */
[----:B------:R-:W-:-:S12]  /*01c0*/  IMAD.MOV.U32 R0, RZ, RZ, R8 ;  /* 0x000000ffff007224 */ /* 0x000fd800078e0008 */
[----:B-1----:R-:W-:Y:S05]  /*01d0*/  @P1 BRA `(.L_x_4) ;  /* 0xfffffffc00d41947 */ /* 0x002fea000383ffff */
.L_x_3:
[----:B------:R-:W-:Y:S05]  /*01e0*/  @P0 EXIT ;  /* 0x000000000000094d */ /* 0x000fea0003800000 */
[----:B------:R-:W1:Y:S01]  /*01f0*/  S2UR UR5, SR_CgaCtaId ;  /* 0x00000000000579c3 */ /* 0x000e620000008800 */
[----:B------:R-:W-:-:S07]  /*0200*/  UMOV UR4, 0x400 ;  /* 0x0000040000047882 */ /* 0x000fce0000000000 */
[----:B0-----:R-:W0:Y:S01]  /*0210*/  LDC.64 R2, c[0x0][0x388] ;  /* 0x0000e200ff027b82 */ /* 0x001e220000000a00 */
[----:B-1----:R-:W-:Y:S01]  /*0220*/  ULEA UR4, UR5, UR4, 0x18 ;  /* 0x0000000405047291 */ /* 0x002fe2000f8ec0ff */
[----:B0-----:R-:W-:-:S08]  /*0230*/  IMAD.WIDE.U32 R2, R7, 0x4, R2 ;  /* 0x0000000407027825 */ /* 0x001fd000078e0002 */
[----:B------:R-:W0:Y:S04]  /*0240*/  LDS R5, [UR4] ;  /* 0x00000004ff057984 */ /* 0x000e280008000800 */
[----:B0-----:R-:W-:Y:S01]  /*0250*/  STG.E desc[UR6][R2.64], R5 ;  /* 0x0000000502007986 */ /* 0x001fe2000c101906 */
[----:B------:R-:W-:Y:S05]  /*0260*/  EXIT ;  /* 0x000000000000794d */ /* 0x000fea0003800000 */
.L_x_5:
        /* <DEDUP_REMOVED lines=9> */
.L_x_10:


//--------------------- .text._Z14NBC_addKernel1PKiPi --------------------------
	.section	.text._Z14NBC_addKernel1PKiPi,"ax",@progbits
	.align	128
        .global         _Z14NBC_addKernel1PKiPi
        .type           _Z14NBC_addKernel1PKiPi,@function
        .size           _Z14NBC_addKernel1PKiPi,(.L_x_11 - _Z14NBC_addKernel1PKiPi)
        .other          _Z14NBC_addKernel1PKiPi,@"STO_CUDA_ENTRY STV_DEFAULT"
_Z14NBC_addKernel1PKiPi:
.text._Z14NBC_addKernel1PKiPi:
        /* <DEDUP_REMOVED lines=18> */
[----:B------:R-:W-:-:S07]  /*0120*/  IMAD.MOV.U32 R0, RZ, RZ, 0x1 ;  /* 0x00000001ff007424 */ /* 0x000fce00078e00ff */
.L_x_7:
[----:B------:R-:W-:-:S05]  /*0130*/  IMAD.SHL.U32 R6, R0, 0x2, RZ ;  /* 0x0000000200067824 */ /* 0x000fca00078e00ff */
[----:B0-----:R-:W-:-:S04]  /*0140*/  IADD3 R2, PT, PT, R6, -0x1, RZ ;  /* 0xffffffff06027810 */ /* 0x001fc80007ffe0ff */
[----:B------:R-:W-:-:S13]  /*0150*/  LOP3.LUT P1, RZ, R2, R5, RZ, 0xc0, !PT ;  /* 0x0000000502ff7212 */ /* 0x000fda000782c0ff */
[----:B------:R-:W-:Y:S01]  /*0160*/  @!P1 IMAD R2, R0, 0x4, R7 ;  /* 0x0000000400029824 */ /* 0x000fe200078e0207 */
[----:B------:R-:W-:Y:S01]  /*0170*/  @!P1 LDS R3, [R7] ;  /* 0x0000000007039984 */ /* 0x000fe20000000800 */
[----:B------:R-:W-:-:S04]  /*0180*/  MOV R0, R6 ;  /* 0x0000000600007202 */ /* 0x000fc80000000f00 */
[----:B------:R-:W0:Y:S02]  /*0190*/  @!P1 LDS R2, [R2] ;  /* 0x0000000002029984 */ /* 0x000e240000000800 */
[----:B0-----:R-:W-:-:S05]  /*01a0*/  @!P1 IADD3 R4, PT, PT, R2, R3, RZ ;  /* 0x0000000302049210 */ /* 0x001fca0007ffe0ff */
[----:B------:R1:W-:Y:S01]  /*01b0*/  @!P1 STS [R7], R4 ;  /* 0x0000000407009388 */ /* 0x0003e20000000800 */
[----:B------:R-:W-:Y:S01]  /*01c0*/  BAR.SYNC.DEFER_BLOCKING 0x0 ;  /* 0x0000000000007b1d */ /* 0x000fe20000010000 */
[----:B------:R-:W-:-:S13]  /*01d0*/  ISETP.GE.U32.AND P1, PT, R6, UR8, PT ;  /* 0x0000000806007c0c */ /* 0x000fda000bf26070 */
[----:B-1----:R-:W-:Y:S05]  /*01e0*/  @!P1 BRA `(.L_x_7) ;  /* 0xfffffffc00d09947 */ /* 0x002fea000383ffff */
.L_x_6:
        /* <DEDUP_REMOVED lines=9> */
.L_x_8:
        /* <DEDUP_REMOVED lines=16> */
.L_x_11:


//--------------------- .nv.shared._Z12BC_addKernelPKiPi --------------------------
	.section	.nv.shared._Z12BC_addKernelPKiPi,"aw",@nobits
	.sectionflags	@""
	.align	4
.nv.shared._Z12BC_addKernelPKiPi:
	.zero		2048


//--------------------- .nv.shared.reserved.0     --------------------------
	.section	.nv.shared.reserved.0,"aw",@nobits
	.weak		__nv_reservedSMEM_offset_0_alias
	.size		__nv_reservedSMEM_offset_0_alias, 0, 64
	.other		__nv_reservedSMEM_offset_0_alias,@"STO_CUDA_RESERVED_SHARED STV_DEFAULT"
__nv_reservedSMEM_offset_0_alias:
	.zero		0
	.zero		64


//--------------------- .nv.shared._Z14NBC_addKernel2PKiPi --------------------------
	.section	.nv.shared._Z14NBC_addKernel2PKiPi,"aw",@nobits
	.sectionflags	@""
	.align	4
.nv.shared._Z14NBC_addKernel2PKiPi:
	.zero		2048


//--------------------- .nv.shared._Z14NBC_addKernel1PKiPi --------------------------
	.section	.nv.shared._Z14NBC_addKernel1PKiPi,"aw",@nobits
	.sectionflags	@""
	.align	4
.nv.shared._Z14NBC_addKernel1PKiPi:
	.zero		2048


//--------------------- .nv.constant0._Z12BC_addKernelPKiPi --------------------------
	.section	.nv.constant0._Z12BC_addKernelPKiPi,"a",@progbits
	.sectionflags	@""
	.align	4
.nv.constant0._Z12BC_addKernelPKiPi:
	.zero		912


//--------------------- .nv.constant0._Z14NBC_addKernel2PKiPi --------------------------
	.section	.nv.constant0._Z14NBC_addKernel2PKiPi,"a",@progbits
	.sectionflags	@""
	.align	4
.nv.constant0._Z14NBC_addKernel2PKiPi:
	.zero		912


//--------------------- .nv.constant0._Z14NBC_addKernel1PKiPi --------------------------
	.section	.nv.constant0._Z14NBC_addKernel1PKiPi,"a",@progbits
	.sectionflags	@""
	.align	4
.nv.constant0._Z14NBC_addKernel1PKiPi:
	.zero		912


//--------------------- SYMBOLS --------------------------

	.type		.nv.reservedSmem.offset0,@object
	.size		.nv.reservedSmem.offset0,0x4
	.type		.nv.reservedSmem.cap,@object
	.size		.nv.reservedSmem.cap,0x4
